//
// Generated by NVIDIA NVVM Compiler
//
// Compiler Build ID: CL-36424714
// Cuda compilation tools, release 13.0, V13.0.88
// Based on NVVM 20.0.0
//

.version 9.0
.target sm_100
.address_size 64

	// .globl	_Z7count_aPiS_S_S_
// _ZZ7count_bPiS_S_S_E3s_B has been demoted

.visible .entry _Z7count_aPiS_S_S_(
	.param .u64 .ptr .align 1 _Z7count_aPiS_S_S__param_0,
	.param .u64 .ptr .align 1 _Z7count_aPiS_S_S__param_1,
	.param .u64 .ptr .align 1 _Z7count_aPiS_S_S__param_2,
	.param .u64 .ptr .align 1 _Z7count_aPiS_S_S__param_3
)
{
	.reg .pred 	%p<4>;
	.reg .b32 	%r<16>;
	.reg .b64 	%rd<13>;

	ld.param.u64 	%rd5, [_Z7count_aPiS_S_S__param_0];
	ld.param.u64 	%rd6, [_Z7count_aPiS_S_S__param_1];
	ld.param.u64 	%rd8, [_Z7count_aPiS_S_S__param_2];
	ld.param.u64 	%rd7, [_Z7count_aPiS_S_S__param_3];
	cvta.to.global.u64 	%rd1, %rd8;
	mov.u32 	%r4, %tid.x;
	ld.global.u32 	%r5, [%rd1];
	mul.lo.s32 	%r1, %r5, %r4;
	setp.lt.s32 	%p1, %r5, 1;
	@%p1 bra 	$L__BB0_4;
	cvta.to.global.u64 	%rd2, %rd7;
	cvta.to.global.u64 	%rd3, %rd5;
	cvta.to.global.u64 	%rd4, %rd6;
	mov.u32 	%r15, %r1;
$L__BB0_2:
	ld.global.u32 	%r6, [%rd2];
	setp.ge.s32 	%p2, %r15, %r6;
	@%p2 bra 	$L__BB0_4;
	mul.wide.s32 	%rd9, %r15, 4;
	add.s64 	%rd10, %rd3, %rd9;
	ld.global.u32 	%r7, [%rd10];
	mul.hi.s32 	%r8, %r7, 1374389535;
	shr.u32 	%r9, %r8, 31;
	shr.s32 	%r10, %r8, 5;
	add.s32 	%r11, %r10, %r9;
	mul.wide.s32 	%rd11, %r11, 4;
	add.s64 	%rd12, %rd4, %rd11;
	atom.global.add.u32 	%r12, [%rd12], 1;
	add.s32 	%r15, %r15, 1;
	sub.s32 	%r13, %r15, %r1;
	ld.global.u32 	%r14, [%rd1];
	setp.lt.s32 	%p3, %r13, %r14;
	@%p3 bra 	$L__BB0_2;
$L__BB0_4:
	ret;

}
	// .globl	_Z7count_bPiS_S_S_
.visible .entry _Z7count_bPiS_S_S_(
	.param .u64 .ptr .align 1 _Z7count_bPiS_S_S__param_0,
	.param .u64 .ptr .align 1 _Z7count_bPiS_S_S__param_1,
	.param .u64 .ptr .align 1 _Z7count_bPiS_S_S__param_2,
	.param .u64 .ptr .align 1 _Z7count_bPiS_S_S__param_3
)
{
	.reg .pred 	%p<7>;
	.reg .b32 	%r<54>;
	.reg .b64 	%rd<11>;
	// demoted variable
	.shared .align 4 .b8 _ZZ7count_bPiS_S_S_E3s_B[40];
	ld.param.u64 	%rd2, [_Z7count_bPiS_S_S__param_0];
	ld.param.u64 	%rd3, [_Z7count_bPiS_S_S__param_1];
	ld.param.u64 	%rd4, [_Z7count_bPiS_S_S__param_2];
	ld.param.u64 	%rd5, [_Z7count_bPiS_S_S__param_3];
	mov.u32 	%r1, %tid.x;
	setp.gt.u32 	%p1, %r1, 9;
	@%p1 bra 	$L__BB1_3;
	shl.b32 	%r14, %r1, 2;
	mov.u32 	%r15, _ZZ7count_bPiS_S_S_E3s_B;
	add.s32 	%r50, %r15, %r14;
	mov.u32 	%r51, %r1;
$L__BB1_2:
	mov.b32 	%r16, 0;
	st.shared.u32 	[%r50], %r16;
	add.s32 	%r51, %r51, 1;
	add.s32 	%r50, %r50, 4;
	setp.ne.s32 	%p2, %r51, 10;
	@%p2 bra 	$L__BB1_2;
$L__BB1_3:
	bar.sync 	0;
	cvta.to.global.u64 	%rd6, %rd4;
	ld.global.u32 	%r7, [%rd6];
	setp.lt.s32 	%p3, %r7, 1;
	@%p3 bra 	$L__BB1_7;
	cvta.to.global.u64 	%rd7, %rd5;
	ld.global.u32 	%r8, [%rd7];
	cvta.to.global.u64 	%rd1, %rd2;
	mov.u32 	%r18, %ntid.x;
	mov.u32 	%r19, %ctaid.x;
	mad.lo.s32 	%r20, %r19, %r18, %r1;
	mul.lo.s32 	%r53, %r7, %r20;
	mov.b32 	%r52, 0;
$L__BB1_5:
	setp.ge.s32 	%p4, %r53, %r8;
	@%p4 bra 	$L__BB1_7;
	mul.wide.s32 	%rd8, %r53, 4;
	add.s64 	%rd9, %rd1, %rd8;
	ld.global.u32 	%r21, [%rd9];
	mul.hi.s32 	%r22, %r21, 1374389535;
	shr.u32 	%r23, %r22, 31;
	shr.s32 	%r24, %r22, 5;
	add.s32 	%r25, %r24, %r23;
	shl.b32 	%r26, %r25, 2;
	mov.u32 	%r27, _ZZ7count_bPiS_S_S_E3s_B;
	add.s32 	%r28, %r27, %r26;
	atom.shared.add.u32 	%r29, [%r28], 1;
	add.s32 	%r53, %r53, 1;
	add.s32 	%r52, %r52, 1;
	setp.lt.s32 	%p5, %r52, %r7;
	@%p5 bra 	$L__BB1_5;
$L__BB1_7:
	bar.sync 	0;
	setp.ne.s32 	%p6, %r1, 0;
	@%p6 bra 	$L__BB1_9;
	cvta.to.global.u64 	%rd10, %rd3;
	ld.shared.u32 	%r30, [_ZZ7count_bPiS_S_S_E3s_B];
	atom.global.add.u32 	%r31, [%rd10], %r30;
	ld.shared.u32 	%r32, [_ZZ7count_bPiS_S_S_E3s_B+4];
	atom.global.add.u32 	%r33, [%rd10+4], %r32;
	ld.shared.u32 	%r34, [_ZZ7count_bPiS_S_S_E3s_B+8];
	atom.global.add.u32 	%r35, [%rd10+8], %r34;
	ld.shared.u32 	%r36, [_ZZ7count_bPiS_S_S_E3s_B+12];
	atom.global.add.u32 	%r37, [%rd10+12], %r36;
	ld.shared.u32 	%r38, [_ZZ7count_bPiS_S_S_E3s_B+16];
	atom.global.add.u32 	%r39, [%rd10+16], %r38;
	ld.shared.u32 	%r40, [_ZZ7count_bPiS_S_S_E3s_B+20];
	atom.global.add.u32 	%r41, [%rd10+20], %r40;
	ld.shared.u32 	%r42, [_ZZ7count_bPiS_S_S_E3s_B+24];
	atom.global.add.u32 	%r43, [%rd10+24], %r42;
	ld.shared.u32 	%r44, [_ZZ7count_bPiS_S_S_E3s_B+28];
	atom.global.add.u32 	%r45, [%rd10+28], %r44;
	ld.shared.u32 	%r46, [_ZZ7count_bPiS_S_S_E3s_B+32];
	atom.global.add.u32 	%r47, [%rd10+32], %r46;
	ld.shared.u32 	%r48, [_ZZ7count_bPiS_S_S_E3s_B+36];
	atom.global.add.u32 	%r49, [%rd10+36], %r48;
$L__BB1_9:
	ret;

}
	// .globl	_Z5sum_cPiS_
.visible .entry _Z5sum_cPiS_(
	.param .u64 .ptr .align 1 _Z5sum_cPiS__param_0,
	.param .u64 .ptr .align 1 _Z5sum_cPiS__param_1
)
{
	.reg .pred 	%p<10>;
	.reg .b32 	%r<28>;
	.reg .b64 	%rd<18>;

	ld.param.u64 	%rd3, [_Z5sum_cPiS__param_0];
	ld.param.u64 	%rd4, [_Z5sum_cPiS__param_1];
	cvta.to.global.u64 	%rd1, %rd4;
	mov.u32 	%r1, %tid.x;
	setp.gt.u32 	%p1, %r1, 9;
	@%p1 bra 	$L__BB2_2;
	cvta.to.global.u64 	%rd5, %rd3;
	mul.wide.u32 	%rd6, %r1, 4;
	add.s64 	%rd7, %rd5, %rd6;
	ld.global.u32 	%r10, [%rd7];
	add.s64 	%rd8, %rd1, %rd6;
	st.global.u32 	[%rd8], %r10;
$L__BB2_2:
	bar.sync 	0;
	setp.eq.s32 	%p2, %r1, 0;
	@%p2 bra 	$L__BB2_4;
	add.s32 	%r12, %r1, -1;
	mul.wide.u32 	%rd9, %r12, 4;
	add.s64 	%rd10, %rd1, %rd9;
	ld.global.u32 	%r25, [%rd10];
$L__BB2_4:
	mul.wide.u32 	%rd11, %r1, 4;
	add.s64 	%rd2, %rd1, %rd11;
	setp.eq.s32 	%p3, %r1, 0;
	bar.sync 	0;
	@%p3 bra 	$L__BB2_6;
	ld.global.u32 	%r13, [%rd2];
	add.s32 	%r14, %r13, %r25;
	st.global.u32 	[%rd2], %r14;
$L__BB2_6:
	bar.sync 	0;
	setp.lt.u32 	%p4, %r1, 2;
	@%p4 bra 	$L__BB2_8;
	add.s32 	%r15, %r1, -2;
	mul.wide.u32 	%rd12, %r15, 4;
	add.s64 	%rd13, %rd1, %rd12;
	ld.global.u32 	%r25, [%rd13];
$L__BB2_8:
	setp.lt.u32 	%p5, %r1, 2;
	bar.sync 	0;
	@%p5 bra 	$L__BB2_10;
	ld.global.u32 	%r16, [%rd2];
	add.s32 	%r17, %r16, %r25;
	st.global.u32 	[%rd2], %r17;
$L__BB2_10:
	bar.sync 	0;
	setp.lt.u32 	%p6, %r1, 4;
	@%p6 bra 	$L__BB2_12;
	add.s32 	%r18, %r1, -4;
	mul.wide.u32 	%rd14, %r18, 4;
	add.s64 	%rd15, %rd1, %rd14;
	ld.global.u32 	%r25, [%rd15];
$L__BB2_12:
	setp.lt.u32 	%p7, %r1, 4;
	bar.sync 	0;
	@%p7 bra 	$L__BB2_14;
	ld.global.u32 	%r19, [%rd2];
	add.s32 	%r20, %r19, %r25;
	st.global.u32 	[%rd2], %r20;
$L__BB2_14:
	bar.sync 	0;
	setp.lt.u32 	%p8, %r1, 8;
	@%p8 bra 	$L__BB2_16;
	add.s32 	%r21, %r1, -8;
	mul.wide.u32 	%rd16, %r21, 4;
	add.s64 	%rd17, %rd1, %rd16;
	ld.global.u32 	%r25, [%rd17];
$L__BB2_16:
	setp.lt.u32 	%p9, %r1, 8;
	bar.sync 	0;
	@%p9 bra 	$L__BB2_18;
	ld.global.u32 	%r22, [%rd2];
	add.s32 	%r23, %r22, %r25;
	st.global.u32 	[%rd2], %r23;
$L__BB2_18:
	bar.sync 	0;
	ret;

}


// ===== COMPILED SASS (sm_100) =====

	.target	sm_100

	.elftype	@"ET_EXEC"


//--------------------- .note.nv.tkinfo           --------------------------
	.section	.note.nv.tkinfo,"",@"SHT_NOTE"
	.sectionflags	@"SHF_NOTE_NV_TKINFO"
	.tkinfo
        /*0018*/ 	.word	0x00000002
        /*0030*/ 	.string	""
        /*0030*/ 	.string	"ptxas"
        /*0030*/ 	.string	"Cuda compilation tools, release 13.0, V13.0.88"
        /*0030*/ 	.string	"Build cuda_13.0.r13.0/compiler.36424714_0"
        /*0030*/ 	.string	"-arch sm_100 -m 64 "



//--------------------- .note.nv.cuinfo           --------------------------
	.section	.note.nv.cuinfo,"",@"SHT_NOTE"
	.sectionflags	@"SHF_NOTE_NV_CUINFO"
        /*0018*/ 	.short	0x0002
        /*001a*/ 	.short	0x0064
        /*001c*/ 	.short	0x0082
	.zero		2


//--------------------- .nv.info                  --------------------------
	.section	.nv.info,"",@"SHT_CUDA_INFO"
	.align	4


	//----- nvinfo : EIATTR_REGCOUNT
	.align		4
        /*0000*/ 	.byte	0x04, 0x2f
        /*0002*/ 	.short	(.L_1 - .L_0)
	.align		4
.L_0:
        /*0004*/ 	.word	index@(_Z7count_aPiS_S_S_)
        /*0008*/ 	.word	0x00000016


	//----- nvinfo : EIATTR_FRAME_SIZE
	.align		4
.L_1:
        /*000c*/ 	.byte	0x04, 0x11
        /*000e*/ 	.short	(.L_3 - .L_2)
	.align		4
.L_2:
        /*0010*/ 	.word	index@(_Z7count_aPiS_S_S_)
        /*0014*/ 	.word	0x00000000


	//----- nvinfo : EIATTR_REGCOUNT
	.align		4
.L_3:
        /*0018*/ 	.byte	0x04, 0x2f
        /*001a*/ 	.short	(.L_5 - .L_4)
	.align		4
.L_4:
        /*001c*/ 	.word	index@(_Z7count_bPiS_S_S_)
        /*0020*/ 	.word	0x00000012


	//----- nvinfo : EIATTR_FRAME_SIZE
	.align		4
.L_5:
        /*0024*/ 	.byte	0x04, 0x11
        /*0026*/ 	.short	(.L_7 - .L_6)
	.align		4
.L_6:
        /*0028*/ 	.word	index@(_Z7count_bPiS_S_S_)
        /*002c*/ 	.word	0x00000000


	//----- nvinfo : EIATTR_REGCOUNT
	.align		4
.L_7:
        /*0030*/ 	.byte	0x04, 0x2f
        /*0032*/ 	.short	(.L_9 - .L_8)
	.align		4
.L_8:
        /*0034*/ 	.word	index@(_Z5sum_cPiS_)
        /*0038*/ 	.word	0x00000016


	//----- nvinfo : EIATTR_FRAME_SIZE
	.align		4
.L_9:
        /*003c*/ 	.byte	0x04, 0x11
        /*003e*/ 	.short	(.L_11 - .L_10)
	.align		4
.L_10:
        /*0040*/ 	.word	index@(_Z5sum_cPiS_)
        /*0044*/ 	.word	0x00000000


	//----- nvinfo : EIATTR_MIN_STACK_SIZE
	.align		4
.L_11:
        /*0048*/ 	.byte	0x04, 0x12
        /*004a*/ 	.short	(.L_13 - .L_12)
	.align		4
.L_12:
        /*004c*/ 	.word	index@(_Z5sum_cPiS_)
        /*0050*/ 	.word	0x00000000


	//----- nvinfo : EIATTR_MIN_STACK_SIZE
	.align		4
.L_13:
        /*0054*/ 	.byte	0x04, 0x12
        /*0056*/ 	.short	(.L_15 - .L_14)
	.align		4
.L_14:
        /*0058*/ 	.word	index@(_Z7count_bPiS_S_S_)
        /*005c*/ 	.word	0x00000000


	//----- nvinfo : EIATTR_MIN_STACK_SIZE
	.align		4
.L_15:
        /*0060*/ 	.byte	0x04, 0x12
        /*0062*/ 	.short	(.L_17 - .L_16)
	.align		4
.L_16:
        /*0064*/ 	.word	index@(_Z7count_aPiS_S_S_)
        /*0068*/ 	.word	0x00000000
.L_17:


//--------------------- .nv.compat                --------------------------
	.section	.nv.compat,"",@"SHT_CUDA_COMPAT_INFO"
	.align	4
        /*0000*/ 	.byte	0x02, 0x09, 0x00, 0x00, 0x02, 0x02, 0x01, 0x00, 0x02, 0x05, 0x05, 0x00, 0x03, 0x07, 0x01, 0x01
        /*0010*/ 	.byte	0x02, 0x03, 0x00, 0x00, 0x02, 0x06, 0x01, 0x00, 0x04, 0x0b, 0x08, 0x00, 0x09, 0x00, 0x00, 0x00
        /*0020*/ 	.byte	0x00, 0x00, 0x00, 0x00


//--------------------- .nv.info._Z5sum_cPiS_     --------------------------
	.section	.nv.info._Z5sum_cPiS_,"",@"SHT_CUDA_INFO"
	.sectionflags	@""
	.align	4


	//----- nvinfo : EIATTR_CUDA_API_VERSION
	.align		4
        /*0000*/ 	.byte	0x04, 0x37
        /*0002*/ 	.short	(.L_19 - .L_18)
.L_18:
        /*0004*/ 	.word	0x00000082


	//----- nvinfo : EIATTR_KPARAM_INFO
	.align		4
.L_19:
        /*0008*/ 	.byte	0x04, 0x17
        /*000a*/ 	.short	(.L_21 - .L_20)
.L_20:
        /*000c*/ 	.word	0x00000000
        /*0010*/ 	.short	0x0001
        /*0012*/ 	.short	0x0008
        /*0014*/ 	.byte	0x00, 0xf5, 0x21, 0x00


	//----- nvinfo : EIATTR_KPARAM_INFO
	.align		4
.L_21:
        /*0018*/ 	.byte	0x04, 0x17
        /*001a*/ 	.short	(.L_23 - .L_22)
.L_22:
        /*001c*/ 	.word	0x00000000
        /*0020*/ 	.short	0x0000
        /*0022*/ 	.short	0x0000
        /*0024*/ 	.byte	0x00, 0xf5, 0x21, 0x00


	//----- nvinfo : EIATTR_SPARSE_MMA_MASK
	.align		4
.L_23:
        /*0028*/ 	.byte	0x03, 0x50
        /*002a*/ 	.short	0x0000


	//----- nvinfo : EIATTR_MAXREG_COUNT
	.align		4
        /*002c*/ 	.byte	0x03, 0x1b
        /*002e*/ 	.short	0x00ff


	//----- nvinfo : EIATTR_NUM_BARRIERS
	.align		4
        /*0030*/ 	.byte	0x02, 0x4c
        /*0032*/ 	.byte	0x01
	.zero		1


	//----- nvinfo : EIATTR_MERCURY_ISA_VERSION
	.align		4
        /*0034*/ 	.byte	0x03, 0x5f
        /*0036*/ 	.short	0x0101


	//----- nvinfo : EIATTR_VRC_CTA_INIT_COUNT
	.align		4
        /*0038*/ 	.byte	0x02, 0x4a
	.zero		1
	.zero		1


	//----- nvinfo : EIATTR_EXIT_INSTR_OFFSETS
	.align		4
        /*003c*/ 	.byte	0x04, 0x1c
        /*003e*/ 	.short	(.L_25 - .L_24)


	//   ....[0]....
.L_24:
        /*0040*/ 	.word	0x00000340


	//----- nvinfo : EIATTR_CRS_STACK_SIZE
	.align		4
.L_25:
        /*0044*/ 	.byte	0x04, 0x1e
        /*0046*/ 	.short	(.L_27 - .L_26)
.L_26:
        /*0048*/ 	.word	0x00000000


	//----- nvinfo : EIATTR_CBANK_PARAM_SIZE
	.align		4
.L_27:
        /*004c*/ 	.byte	0x03, 0x19
        /*004e*/ 	.short	0x0010


	//----- nvinfo : EIATTR_PARAM_CBANK
	.align		4
        /*0050*/ 	.byte	0x04, 0x0a
        /*0052*/ 	.short	(.L_29 - .L_28)
	.align		4
.L_28:
        /*0054*/ 	.word	index@(.nv.constant0._Z5sum_cPiS_)
        /*0058*/ 	.short	0x0380
        /*005a*/ 	.short	0x0010


	//----- nvinfo : EIATTR_SW_WAR
	.align		4
.L_29:
        /*005c*/ 	.byte	0x04, 0x36
        /*005e*/ 	.short	(.L_31 - .L_30)
.L_30:
        /*0060*/ 	.word	0x00000008
.L_31:


//--------------------- .nv.info._Z7count_bPiS_S_S_ --------------------------
	.section	.nv.info._Z7count_bPiS_S_S_,"",@"SHT_CUDA_INFO"
	.sectionflags	@""
	.align	4


	//----- nvinfo : EIATTR_CUDA_API_VERSION
	.align		4
        /*0000*/ 	.byte	0x04, 0x37
        /*0002*/ 	.short	(.L_33 - .L_32)
.L_32:
        /*0004*/ 	.word	0x00000082


	//----- nvinfo : EIATTR_KPARAM_INFO
	.align		4
.L_33:
        /*0008*/ 	.byte	0x04, 0x17
        /*000a*/ 	.short	(.L_35 - .L_34)
.L_34:
        /*000c*/ 	.word	0x00000000
        /*0010*/ 	.short	0x0003
        /*0012*/ 	.short	0x0018
        /*0014*/ 	.byte	0x00, 0xf5, 0x21, 0x00


	//----- nvinfo : EIATTR_KPARAM_INFO
	.align		4
.L_35:
        /*0018*/ 	.byte	0x04, 0x17
        /*001a*/ 	.short	(.L_37 - .L_36)
.L_36:
        /*001c*/ 	.word	0x00000000
        /*0020*/ 	.short	0x0002
        /*0022*/ 	.short	0x0010
        /*0024*/ 	.byte	0x00, 0xf5, 0x21, 0x00


	//----- nvinfo : EIATTR_KPARAM_INFO
	.align		4
.L_37:
        /*0028*/ 	.byte	0x04, 0x17
        /*002a*/ 	.short	(.L_39 - .L_38)
.L_38:
        /*002c*/ 	.word	0x00000000
        /*0030*/ 	.short	0x0001
        /*0032*/ 	.short	0x0008
        /*0034*/ 	.byte	0x00, 0xf5, 0x21, 0x00


	//----- nvinfo : EIATTR_KPARAM_INFO
	.align		4
.L_39:
        /*0038*/ 	.byte	0x04, 0x17
        /*003a*/ 	.short	(.L_41 - .L_40)
.L_40:
        /*003c*/ 	.word	0x00000000
        /*0040*/ 	.short	0x0000
        /*0042*/ 	.short	0x0000
        /*0044*/ 	.byte	0x00, 0xf5, 0x21, 0x00


	//----- nvinfo : EIATTR_SPARSE_MMA_MASK
	.align		4
.L_41:
        /*0048*/ 	.byte	0x03, 0x50
        /*004a*/ 	.short	0x0000


	//----- nvinfo : EIATTR_MAXREG_COUNT
	.align		4
        /*004c*/ 	.byte	0x03, 0x1b
        /*004e*/ 	.short	0x00ff


	//----- nvinfo : EIATTR_NUM_BARRIERS
	.align		4
        /*0050*/ 	.byte	0x02, 0x4c
        /*0052*/ 	.byte	0x01
	.zero		1


	//----- nvinfo : EIATTR_MERCURY_ISA_VERSION
	.align		4
        /*0054*/ 	.byte	0x03, 0x5f
        /*0056*/ 	.short	0x0101


	//----- nvinfo : EIATTR_VRC_CTA_INIT_COUNT
	.align		4
        /*0058*/ 	.byte	0x02, 0x4a
	.zero		1
	.zero		1


	//----- nvinfo : EIATTR_EXIT_INSTR_OFFSETS
	.align		4
        /*005c*/ 	.byte	0x04, 0x1c
        /*005e*/ 	.short	(.L_43 - .L_42)


	//   ....[0]....
.L_42:
        /*0060*/ 	.word	0x00000500


	//   ....[1]....
        /*0064*/ 	.word	0x00000670


	//----- nvinfo : EIATTR_CRS_STACK_SIZE
	.align		4
.L_43:
        /*0068*/ 	.byte	0x04, 0x1e
        /*006a*/ 	.short	(.L_45 - .L_44)
.L_44:
        /*006c*/ 	.word	0x00000000


	//----- nvinfo : EIATTR_CBANK_PARAM_SIZE
	.align		4
.L_45:
        /*0070*/ 	.byte	0x03, 0x19
        /*0072*/ 	.short	0x0020


	//----- nvinfo : EIATTR_PARAM_CBANK
	.align		4
        /*0074*/ 	.byte	0x04, 0x0a
        /*0076*/ 	.short	(.L_47 - .L_46)
	.align		4
.L_46:
        /*0078*/ 	.word	index@(.nv.constant0._Z7count_bPiS_S_S_)
        /*007c*/ 	.short	0x0380
        /*007e*/ 	.short	0x0020


	//----- nvinfo : EIATTR_SW_WAR
	.align		4
.L_47:
        /*0080*/ 	.byte	0x04, 0x36
        /*0082*/ 	.short	(.L_49 - .L_48)
.L_48:
        /*0084*/ 	.word	0x00000008
.L_49:


//--------------------- .nv.info._Z7count_aPiS_S_S_ --------------------------
	.section	.nv.info._Z7count_aPiS_S_S_,"",@"SHT_CUDA_INFO"
	.sectionflags	@""
	.align	4


	//----- nvinfo : EIATTR_CUDA_API_VERSION
	.align		4
        /*0000*/ 	.byte	0x04, 0x37
        /*0002*/ 	.short	(.L_51 - .L_50)
.L_50:
        /*0004*/ 	.word	0x00000082


	//----- nvinfo : EIATTR_KPARAM_INFO
	.align		4
.L_51:
        /*0008*/ 	.byte	0x04, 0x17
        /*000a*/ 	.short	(.L_53 - .L_52)
.L_52:
        /*000c*/ 	.word	0x00000000
        /*0010*/ 	.short	0x0003
        /*0012*/ 	.short	0x0018
        /*0014*/ 	.byte	0x00, 0xf5, 0x21, 0x00


	//----- nvinfo : EIATTR_KPARAM_INFO
	.align		4
.L_53:
        /*0018*/ 	.byte	0x04, 0x17
        /*001a*/ 	.short	(.L_55 - .L_54)
.L_54:
        /*001c*/ 	.word	0x00000000
        /*0020*/ 	.short	0x0002
        /*0022*/ 	.short	0x0010
        /*0024*/ 	.byte	0x00, 0xf5, 0x21, 0x00


	//----- nvinfo : EIATTR_KPARAM_INFO
	.align		4
.L_55:
        /*0028*/ 	.byte	0x04, 0x17
        /*002a*/ 	.short	(.L_57 - .L_56)
.L_56:
        /*002c*/ 	.word	0x00000000
        /*0030*/ 	.short	0x0001
        /*0032*/ 	.short	0x0008
        /*0034*/ 	.byte	0x00, 0xf5, 0x21, 0x00


	//----- nvinfo : EIATTR_KPARAM_INFO
	.align		4
.L_57:
        /*0038*/ 	.byte	0x04, 0x17
        /*003a*/ 	.short	(.L_59 - .L_58)
.L_58:
        /*003c*/ 	.word	0x00000000
        /*0040*/ 	.short	0x0000
        /*0042*/ 	.short	0x0000
        /*0044*/ 	.byte	0x00, 0xf5, 0x21, 0x00


	//----- nvinfo : EIATTR_SPARSE_MMA_MASK
	.align		4
.L_59:
        /*0048*/ 	.byte	0x03, 0x50
        /*004a*/ 	.short	0x0000


	//----- nvinfo : EIATTR_MAXREG_COUNT
	.align		4
        /*004c*/ 	.byte	0x03, 0x1b
        /*004e*/ 	.short	0x00ff


	//----- nvinfo : EIATTR_MERCURY_ISA_VERSION
	.align		4
        /*0050*/ 	.byte	0x03, 0x5f
        /*0052*/ 	.short	0x0101


	//----- nvinfo : EIATTR_VRC_CTA_INIT_COUNT
	.align		4
        /*0054*/ 	.byte	0x02, 0x4a
	.zero		1
	.zero		1


	//----- nvinfo : EIATTR_EXIT_INSTR_OFFSETS
	.align		4
        /*0058*/ 	.byte	0x04, 0x1c
        /*005a*/ 	.short	(.L_61 - .L_60)


	//   ....[0]....
.L_60:
        /*005c*/ 	.word	0x00000060


	//   ....[1]....
        /*0060*/ 	.word	0x000000e0


	//   ....[2]....
        /*0064*/ 	.word	0x000001c0


	//----- nvinfo : EIATTR_CRS_STACK_SIZE
	.align		4
.L_61:
        /*0068*/ 	.byte	0x04, 0x1e
        /*006a*/ 	.short	(.L_63 - .L_62)
.L_62:
        /*006c*/ 	.word	0x00000000


	//----- nvinfo : EIATTR_CBANK_PARAM_SIZE
	.align		4
.L_63:
        /*0070*/ 	.byte	0x03, 0x19
        /*0072*/ 	.short	0x0020


	//----- nvinfo : EIATTR_PARAM_CBANK
	.align		4
        /*0074*/ 	.byte	0x04, 0x0a
        /*0076*/ 	.short	(.L_65 - .L_64)
	.align		4
.L_64:
        /*0078*/ 	.word	index@(.nv.constant0._Z7count_aPiS_S_S_)
        /*007c*/ 	.short	0x0380
        /*007e*/ 	.short	0x0020


	//----- nvinfo : EIATTR_SW_WAR
	.align		4
.L_65:
        /*0080*/ 	.byte	0x04, 0x36
        /*0082*/ 	.short	(.L_67 - .L_66)
.L_66:
        /*0084*/ 	.word	0x00000008
.L_67:


//--------------------- .nv.callgraph             --------------------------
	.section	.nv.callgraph,"",@"SHT_CUDA_CALLGRAPH"
	.align	4
	.sectionentsize	8
	.align		4
        /*0000*/ 	.word	0x00000000
	.align		4
        /*0004*/ 	.word	0xffffffff
	.align		4
        /*0008*/ 	.word	0x00000000
	.align		4
        /*000c*/ 	.word	0xfffffffe
	.align		4
        /*0010*/ 	.word	0x00000000
	.align		4
        /*0014*/ 	.word	0xfffffffd
	.align		4
        /*0018*/ 	.word	0x00000000
	.align		4
        /*001c*/ 	.word	0xfffffffc


//--------------------- .text._Z5sum_cPiS_        --------------------------
	.section	.text._Z5sum_cPiS_,"ax",@progbits
	.align	128
        .global         _Z5sum_cPiS_
        .type           _Z5sum_cPiS_,@function
        .size           _Z5sum_cPiS_,(.L_x_16 - _Z5sum_cPiS_)
        .other          _Z5sum_cPiS_,@"STO_CUDA_ENTRY STV_DEFAULT"
_Z5sum_cPiS_:
.text._Z5sum_cPiS_:
[----:B------:R-:W-:Y:S01]  /*0000*/  LDC R1, c[0x0][0x37c] ;  /* 0x0000df00ff017b82 */ /* 0x000fe20000000800 */
[----:B------:R-:W0:Y:S07]  /*0010*/  S2R R19, SR_TID.X ;  /* 0x0000000000137919 */ /* 0x000e2e0000002100 */
[----:B------:R-:W1:Y:S01]  /*0020*/  LDC.64 R6, c[0x0][0x380] ;  /* 0x0000e000ff067b82 */ /* 0x000e620000000a00 */
[----:B------:R-:W2:Y:S07]  /*0030*/  LDCU.64 UR4, c[0x0][0x358] ;  /* 0x00006b00ff0477ac */ /* 0x000eae0008000a00 */
[----:B------:R-:W3:Y:S08]  /*0040*/  LDC.64 R8, c[0x0][0x388] ;  /* 0x0000e200ff087b82 */ /* 0x000ef00000000a00 */
[----:B------:R-:W4:Y:S01]  /*0050*/  LDC.64 R2, c[0x0][0x388] ;  /* 0x0000e200ff027b82 */ /* 0x000f220000000a00 */
[----:B0-----:R-:W-:-:S13]  /*0060*/  ISETP.GT.U32.AND P0, PT, R19, 0x9, PT ;  /* 0x000000091300780c */ /* 0x001fda0003f04070 */
[----:B-1----:R-:W-:-:S05]  /*0070*/  @!P0 IMAD.WIDE.U32 R6, R19, 0x4, R6 ;  /* 0x0000000413068825 */ /* 0x002fca00078e0006 */
[----:B--2---:R-:W2:Y:S01]  /*0080*/  @!P0 LDG.E R13, desc[UR4][R6.64] ;  /* 0x00000004060d8981 */ /* 0x004ea2000c1e1900 */
[C---:B---3--:R-:W-:Y:S01]  /*0090*/  @!P0 IMAD.WIDE.U32 R8, R19.reuse, 0x4, R8 ;  /* 0x0000000413088825 */ /* 0x048fe200078e0008 */
[----:B------:R-:W-:-:S03]  /*00a0*/  ISETP.NE.AND P1, PT, R19, RZ, PT ;  /* 0x000000ff1300720c */ /* 0x000fc60003f25270 */
[----:B----4-:R-:W-:-:S10]  /*00b0*/  IMAD.WIDE.U32 R4, R19, 0x4, R2 ;  /* 0x0000000413047825 */ /* 0x010fd400078e0002 */
[----:B------:R-:W-:-:S05]  /*00c0*/  @P1 IADD3 R11, PT, PT, R19, -0x1, RZ ;  /* 0xffffffff130b1810 */ /* 0x000fca0007ffe0ff */
[----:B------:R-:W-:Y:S01]  /*00d0*/  @P1 IMAD.WIDE.U32 R10, R11, 0x4, R2 ;  /* 0x000000040b0a1825 */ /* 0x000fe200078e0002 */
[----:B--2---:R0:W-:Y:S01]  /*00e0*/  @!P0 STG.E desc[UR4][R8.64], R13 ;  /* 0x0000000d08008986 */ /* 0x0041e2000c101904 */
[----:B------:R-:W-:Y:S06]  /*00f0*/  BAR.SYNC.DEFER_BLOCKING 0x0 ;  /* 0x0000000000007b1d */ /* 0x000fec0000010000 */
[----:B------:R-:W2:Y:S02]  /*0100*/  @P1 LDG.E R0, desc[UR4][R10.64] ;  /* 0x000000040a001981 */ /* 0x000ea4000c1e1900 */
[----:B------:R-:W-:Y:S06]  /*0110*/  BAR.SYNC.DEFER_BLOCKING 0x0 ;  /* 0x0000000000007b1d */ /* 0x000fec0000010000 */
[----:B------:R-:W2:Y:S01]  /*0120*/  @P1 LDG.E R7, desc[UR4][R4.64] ;  /* 0x0000000404071981 */ /* 0x000ea2000c1e1900 */
[----:B------:R-:W-:-:S13]  /*0130*/  ISETP.GE.U32.AND P0, PT, R19, 0x2, PT ;  /* 0x000000021300780c */ /* 0x000fda0003f06070 */
[----:B------:R-:W-:Y:S01]  /*0140*/  @P0 VIADD R17, R19, 0xfffffffe ;  /* 0xfffffffe13110836 */ /* 0x000fe20000000000 */
[----:B--2---:R-:W-:-:S03]  /*0150*/  @P1 IADD3 R15, PT, PT, R0, R7, RZ ;  /* 0x00000007000f1210 */ /* 0x004fc60007ffe0ff */
[----:B------:R-:W-:Y:S02]  /*0160*/  @P0 IMAD.WIDE.U32 R6, R17, 0x4, R2 ;  /* 0x0000000411060825 */ /* 0x000fe400078e0002 */
[----:B------:R1:W-:Y:S01]  /*0170*/  @P1 STG.E desc[UR4][R4.64], R15 ;  /* 0x0000000f04001986 */ /* 0x0003e2000c101904 */
[----:B------:R-:W-:Y:S06]  /*0180*/  BAR.SYNC.DEFER_BLOCKING 0x0 ;  /* 0x0000000000007b1d */ /* 0x000fec0000010000 */
[----:B------:R-:W2:Y:S02]  /*0190*/  @P0 LDG.E R0, desc[UR4][R6.64] ;  /* 0x0000000406000981 */ /* 0x000ea4000c1e1900 */
[----:B------:R-:W-:Y:S06]  /*01a0*/  BAR.SYNC.DEFER_BLOCKING 0x0 ;  /* 0x0000000000007b1d */ /* 0x000fec0000010000 */
[----:B0-----:R-:W2:Y:S01]  /*01b0*/  @P0 LDG.E R9, desc[UR4][R4.64] ;  /* 0x0000000404090981 */ /* 0x001ea2000c1e1900 */
        /* <DEDUP_REMOVED lines=8> */
[----:B------:R-:W2:Y:S01]  /*0240*/  @P1 LDG.E R7, desc[UR4][R4.64] ;  /* 0x0000000404071981 */ /* 0x000ea2000c1e1900 */
[----:B------:R-:W-:Y:S01]  /*0250*/  ISETP.GE.U32.AND P0, PT, R19, 0x8, PT ;  /* 0x000000081300780c */ /* 0x000fe20003f06070 */
[----:B------:R-:W-:-:S12]  /*0260*/  BSSY.RECONVERGENT B0, `(.L_x_0) ;  /* 0x000000c000007945 */ /* 0x000fd80003800200 */
[----:B------:R-:W-:-:S04]  /*0270*/  @P0 VIADD R13, R19, 0xfffffff8 ;  /* 0xfffffff8130d0836 */ /* 0x000fc80000000000 */
[----:B------:R-:W-:Y:S01]  /*0280*/  @P0 IMAD.WIDE.U32 R2, R13, 0x4, R2 ;  /* 0x000000040d020825 */ /* 0x000fe200078e0002 */
[----:B--2---:R-:W-:-:S05]  /*0290*/  @P1 IADD3 R7, PT, PT, R0, R7, RZ ;  /* 0x0000000700071210 */ /* 0x004fca0007ffe0ff */
[----:B------:R1:W-:Y:S01]  /*02a0*/  @P1 STG.E desc[UR4][R4.64], R7 ;  /* 0x0000000704001986 */ /* 0x0003e2000c101904 */
[----:B------:R-:W-:Y:S06]  /*02b0*/  BAR.SYNC.DEFER_BLOCKING 0x0 ;  /* 0x0000000000007b1d */ /* 0x000fec0000010000 */
[----:B------:R1:W5:Y:S02]  /*02c0*/  @P0 LDG.E R0, desc[UR4][R2.64] ;  /* 0x0000000402000981 */ /* 0x000364000c1e1900 */
[----:B------:R-:W-:Y:S06]  /*02d0*/  BAR.SYNC.DEFER_BLOCKING 0x0 ;  /* 0x0000000000007b1d */ /* 0x000fec0000010000 */
[----:B------:R-:W-:Y:S05]  /*02e0*/  @!P0 BRA `(.L_x_1) ;  /* 0x00000000000c8947 */ /* 0x000fea0003800000 */
[----:B-1----:R-:W2:Y:S02]  /*02f0*/  LDG.E R3, desc[UR4][R4.64] ;  /* 0x0000000404037981 */ /* 0x002ea4000c1e1900 */
[----:B--2--5:R-:W-:-:S05]  /*0300*/  IADD3 R3, PT, PT, R3, R0, RZ ;  /* 0x0000000003037210 */ /* 0x024fca0007ffe0ff */
[----:B------:R0:W-:Y:S02]  /*0310*/  STG.E desc[UR4][R4.64], R3 ;  /* 0x0000000304007986 */ /* 0x0001e4000c101904 */
.L_x_1:
[----:B------:R-:W-:Y:S05]  /*0320*/  BSYNC.RECONVERGENT B0 ;  /* 0x0000000000007941 */ /* 0x000fea0003800200 */
.L_x_0:
[----:B------:R-:W-:Y:S06]  /*0330*/  BAR.SYNC.DEFER_BLOCKING 0x0 ;  /* 0x0000000000007b1d */ /* 0x000fec0000010000 */
[----:B------:R-:W-:Y:S05]  /*0340*/  EXIT ;  /* 0x000000000000794d */ /* 0x000fea0003800000 */
.L_x_2:
[----:B------:R-:W-:-:S00]  /*0350*/  BRA `(.L_x_2) ;  /* 0xfffffffc00fc7947 */ /* 0x000fc0000383ffff */
[----:B------:R-:W-:-:S00]  /*0360*/  NOP ;  /* 0x0000000000007918 */ /* 0x000fc00000000000 */
        /* <DEDUP_REMOVED lines=9> */
.L_x_16:


//--------------------- .text._Z7count_bPiS_S_S_  --------------------------
	.section	.text._Z7count_bPiS_S_S_,"ax",@progbits
	.align	128
        .global         _Z7count_bPiS_S_S_
        .type           _Z7count_bPiS_S_S_,@function
        .size           _Z7count_bPiS_S_S_,(.L_x_17 - _Z7count_bPiS_S_S_)
        .other          _Z7count_bPiS_S_S_,@"STO_CUDA_ENTRY STV_DEFAULT"
_Z7count_bPiS_S_S_:
.text._Z7count_bPiS_S_S_:
[----:B------:R-:W-:Y:S01]  /*0000*/  LDC R1, c[0x0][0x37c] ;  /* 0x0000df00ff017b82 */ /* 0x000fe20000000800 */
[----:B------:R-:W0:Y:S01]  /*0010*/  S2R R10, SR_TID.X ;  /* 0x00000000000a7919 */ /* 0x000e220000002100 */
[----:B------:R-:W1:Y:S01]  /*0020*/  LDCU.64 UR8, c[0x0][0x358] ;  /* 0x00006b00ff0877ac */ /* 0x000e620008000a00 */
[----:B------:R-:W-:Y:S01]  /*0030*/  BSSY.RECONVERGENT B0, `(.L_x_3) ;  /* 0x000002a000007945 */ /* 0x000fe20003800200 */
[----:B0-----:R-:W-:-:S13]  /*0040*/  ISETP.GT.U32.AND P0, PT, R10, 0x9, PT ;  /* 0x000000090a00780c */ /* 0x001fda0003f04070 */
[----:B-1----:R-:W-:Y:S05]  /*0050*/  @P0 BRA `(.L_x_4) ;  /* 0x00000000009c0947 */ /* 0x002fea0003800000 */
[----:B------:R-:W0:Y:S01]  /*0060*/  S2UR UR5, SR_CgaCtaId ;  /* 0x00000000000579c3 */ /* 0x000e220000008800 */
[----:B------:R-:W-:Y:S01]  /*0070*/  ISETP.GE.AND P0, PT, R10, 0xa, PT ;  /* 0x0000000a0a00780c */ /* 0x000fe20003f06270 */
[----:B------:R-:W-:Y:S01]  /*0080*/  UMOV UR4, 0x400 ;  /* 0x0000040000047882 */ /* 0x000fe20000000000 */
[----:B------:R-:W-:Y:S01]  /*0090*/  BSSY.RELIABLE B1, `(.L_x_5) ;  /* 0x000001e000017945 */ /* 0x000fe20003800100 */
[----:B------:R-:W-:Y:S01]  /*00a0*/  IMAD.MOV.U32 R2, RZ, RZ, R10 ;  /* 0x000000ffff027224 */ /* 0x000fe200078e000a */
[----:B0-----:R-:W-:-:S06]  /*00b0*/  ULEA UR4, UR5, UR4, 0x18 ;  /* 0x0000000405047291 */ /* 0x001fcc000f8ec0ff */
[----:B------:R-:W-:-:S03]  /*00c0*/  LEA R0, R10, UR4, 0x2 ;  /* 0x000000040a007c11 */ /* 0x000fc6000f8e10ff */
[----:B------:R-:W-:Y:S05]  /*00d0*/  @P0 BRA `(.L_x_6) ;  /* 0x0000000000640947 */ /* 0x000fea0003800000 */
[----:B------:R-:W-:Y:S01]  /*00e0*/  IADD3 R3, PT, PT, -R2, 0xa, RZ ;  /* 0x0000000a02037810 */ /* 0x000fe20007ffe1ff */
[----:B------:R-:W-:Y:S01]  /*00f0*/  BSSY.RECONVERGENT B2, `(.L_x_7) ;  /* 0x000000d000027945 */ /* 0x000fe20003800200 */
[----:B------:R-:W-:Y:S02]  /*0100*/  PLOP3.LUT P0, PT, PT, PT, PT, 0x80, 0x8 ;  /* 0x000000000008781c */ /* 0x000fe40003f0f070 */
[----:B------:R-:W-:-:S13]  /*0110*/  ISETP.GT.AND P1, PT, R3, 0x3, PT ;  /* 0x000000030300780c */ /* 0x000fda0003f24270 */
[----:B------:R-:W-:Y:S05]  /*0120*/  @!P1 BRA `(.L_x_8) ;  /* 0x0000000000249947 */ /* 0x000fea0003800000 */
[----:B------:R-:W-:-:S13]  /*0130*/  PLOP3.LUT P0, PT, PT, PT, PT, 0x8, 0x80 ;  /* 0x000000000080781c */ /* 0x000fda0003f0e170 */
.L_x_9:
[----:B------:R-:W-:Y:S01]  /*0140*/  VIADD R2, R2, 0x4 ;  /* 0x0000000402027836 */ /* 0x000fe20000000000 */
[----:B------:R-:W-:Y:S04]  /*0150*/  STS [R0], RZ ;  /* 0x000000ff00007388 */ /* 0x000fe80000000800 */
[----:B------:R-:W-:Y:S01]  /*0160*/  ISETP.GE.AND P1, PT, R2, 0x7, PT ;  /* 0x000000070200780c */ /* 0x000fe20003f26270 */
[----:B------:R-:W-:Y:S04]  /*0170*/  STS [R0+0x4], RZ ;  /* 0x000004ff00007388 */ /* 0x000fe80000000800 */
[----:B------:R-:W-:Y:S04]  /*0180*/  STS [R0+0x8], RZ ;  /* 0x000008ff00007388 */ /* 0x000fe80000000800 */
[----:B------:R0:W-:Y:S02]  /*0190*/  STS [R0+0xc], RZ ;  /* 0x00000cff00007388 */ /* 0x0001e40000000800 */
[----:B0-----:R-:W-:-:S02]  /*01a0*/  VIADD R0, R0, 0x10 ;  /* 0x0000001000007836 */ /* 0x001fc40000000000 */
[----:B------:R-:W-:Y:S05]  /*01b0*/  @!P1 BRA `(.L_x_9) ;  /* 0xfffffffc00e09947 */ /* 0x000fea000383ffff */
.L_x_8:
[----:B------:R-:W-:Y:S05]  /*01c0*/  BSYNC.RECONVERGENT B2 ;  /* 0x0000000000027941 */ /* 0x000fea0003800200 */
.L_x_7:
[----:B------:R-:W-:-:S04]  /*01d0*/  IADD3 R3, PT, PT, -R2, 0xa, RZ ;  /* 0x0000000a02037810 */ /* 0x000fc80007ffe1ff */
[----:B------:R-:W-:-:S13]  /*01e0*/  ISETP.GT.AND P1, PT, R3, 0x1, PT ;  /* 0x000000010300780c */ /* 0x000fda0003f24270 */
[----:B------:R-:W-:Y:S01]  /*01f0*/  @P1 VIADD R2, R2, 0x2 ;  /* 0x0000000202021836 */ /* 0x000fe20000000000 */
[----:B------:R-:W-:Y:S01]  /*0200*/  @P1 PLOP3.LUT P0, PT, PT, PT, PT, 0x8, 0x80 ;  /* 0x000000000080181c */ /* 0x000fe20003f0e170 */
[----:B------:R-:W-:Y:S03]  /*0210*/  @P1 STS [R0], RZ ;  /* 0x000000ff00001388 */ /* 0x000fe60000000800 */
[----:B------:R-:W-:Y:S01]  /*0220*/  ISETP.NE.OR P0, PT, R2, 0xa, P0 ;  /* 0x0000000a0200780c */ /* 0x000fe20000705670 */
[----:B------:R0:W-:Y:S02]  /*0230*/  @P1 STS [R0+0x4], RZ ;  /* 0x000004ff00001388 */ /* 0x0001e40000000800 */
[----:B0-----:R-:W-:-:S10]  /*0240*/  @P1 VIADD R0, R0, 0x8 ;  /* 0x0000000800001836 */ /* 0x001fd40000000000 */
[----:B------:R-:W-:Y:S05]  /*0250*/  @!P0 BREAK.RELIABLE B1 ;  /* 0x0000000000018942 */ /* 0x000fea0003800100 */
[----:B------:R-:W-:Y:S05]  /*0260*/  @!P0 BRA `(.L_x_4) ;  /* 0x0000000000188947 */ /* 0x000fea0003800000 */
.L_x_6:
[----:B------:R-:W-:Y:S05]  /*0270*/  BSYNC.RELIABLE B1 ;  /* 0x0000000000017941 */ /* 0x000fea0003800100 */
.L_x_5:
[----:B------:R-:W-:Y:S01]  /*0280*/  VIADD R2, R2, 0x1 ;  /* 0x0000000102027836 */ /* 0x000fe20000000000 */
[----:B------:R0:W-:Y:S04]  /*0290*/  STS [R0], RZ ;  /* 0x000000ff00007388 */ /* 0x0001e80000000800 */
[----:B------:R-:W-:Y:S01]  /*02a0*/  ISETP.NE.AND P0, PT, R2, 0xa, PT ;  /* 0x0000000a0200780c */ /* 0x000fe20003f05270 */
[----:B0-----:R-:W-:-:S12]  /*02b0*/  VIADD R0, R0, 0x4 ;  /* 0x0000000400007836 */ /* 0x001fd80000000000 */
[----:B------:R-:W-:Y:S05]  /*02c0*/  @P0 BRA `(.L_x_5) ;  /* 0xfffffffc00ec0947 */ /* 0x000fea000383ffff */
.L_x_4:
[----:B------:R-:W-:Y:S05]  /*02d0*/  BSYNC.RECONVERGENT B0 ;  /* 0x0000000000007941 */ /* 0x000fea0003800200 */
.L_x_3:
[----:B------:R-:W-:Y:S05]  /*02e0*/  WARPSYNC.ALL ;  /* 0x0000000000007948 */ /* 0x000fea0003800000 */
[----:B------:R-:W0:Y:S08]  /*02f0*/  LDC.64 R2, c[0x0][0x390] ;  /* 0x0000e400ff027b82 */ /* 0x000e300000000a00 */
[----:B------:R-:W-:Y:S06]  /*0300*/  BAR.SYNC.DEFER_BLOCKING 0x0 ;  /* 0x0000000000007b1d */ /* 0x000fec0000010000 */
[----:B0-----:R-:W2:Y:S02]  /*0310*/  LDG.E R0, desc[UR8][R2.64] ;  /* 0x0000000802007981 */ /* 0x001ea4000c1e1900 */
[----:B--2---:R-:W-:-:S13]  /*0320*/  ISETP.GE.AND P0, PT, R0, 0x1, PT ;  /* 0x000000010000780c */ /* 0x004fda0003f06270 */
[----:B------:R-:W-:Y:S05]  /*0330*/  @!P0 BRA `(.L_x_10) ;  /* 0x0000000000688947 */ /* 0x000fea0003800000 */
[----:B------:R-:W0:Y:S01]  /*0340*/  LDC.64 R2, c[0x0][0x398] ;  /* 0x0000e600ff027b82 */ /* 0x000e220000000a00 */
[----:B------:R-:W1:Y:S01]  /*0350*/  S2R R7, SR_CTAID.X ;  /* 0x0000000000077919 */ /* 0x000e620000002500 */
[----:B------:R-:W1:Y:S06]  /*0360*/  LDCU UR6, c[0x0][0x360] ;  /* 0x00006c00ff0677ac */ /* 0x000e6c0008000800 */
[----:B------:R-:W2:Y:S08]  /*0370*/  S2UR UR5, SR_CgaCtaId ;  /* 0x00000000000579c3 */ /* 0x000eb00000008800 */
[----:B------:R-:W3:Y:S01]  /*0380*/  LDC.64 R4, c[0x0][0x380] ;  /* 0x0000e000ff047b82 */ /* 0x000ee20000000a00 */
[----:B0-----:R0:W5:Y:S01]  /*0390*/  LDG.E R6, desc[UR8][R2.64] ;  /* 0x0000000802067981 */ /* 0x001162000c1e1900 */
[----:B------:R-:W-:Y:S01]  /*03a0*/  BSSY.RECONVERGENT B0, `(.L_x_10) ;  /* 0x0000013000007945 */ /* 0x000fe20003800200 */
[----:B------:R-:W-:Y:S01]  /*03b0*/  IMAD.MOV.U32 R9, RZ, RZ, RZ ;  /* 0x000000ffff097224 */ /* 0x000fe200078e00ff */
[----:B------:R-:W-:-:S02]  /*03c0*/  UMOV UR4, 0x400 ;  /* 0x0000040000047882 */ /* 0x000fc40000000000 */
[----:B--2---:R-:W-:Y:S01]  /*03d0*/  ULEA UR4, UR5, UR4, 0x18 ;  /* 0x0000000405047291 */ /* 0x004fe2000f8ec0ff */
[----:B-1----:R-:W-:-:S04]  /*03e0*/  IMAD R7, R7, UR6, R10 ;  /* 0x0000000607077c24 */ /* 0x002fc8000f8e020a */
[----:B0-----:R-:W-:-:S07]  /*03f0*/  IMAD R7, R0, R7, RZ ;  /* 0x0000000700077224 */ /* 0x001fce00078e02ff */
.L_x_12:
[----:B-----5:R-:W-:-:S13]  /*0400*/  ISETP.GE.AND P0, PT, R7, R6, PT ;  /* 0x000000060700720c */ /* 0x020fda0003f06270 */
[----:B0-----:R-:W-:Y:S05]  /*0410*/  @P0 BRA `(.L_x_11) ;  /* 0x00000000002c0947 */ /* 0x001fea0003800000 */
[----:B---3--:R-:W-:-:S06]  /*0420*/  IMAD.WIDE R2, R7, 0x4, R4 ;  /* 0x0000000407027825 */ /* 0x008fcc00078e0204 */
[----:B------:R-:W2:Y:S01]  /*0430*/  LDG.E R2, desc[UR8][R2.64] ;  /* 0x0000000802027981 */ /* 0x000ea2000c1e1900 */
[----:B------:R-:W-:Y:S02]  /*0440*/  VIADD R9, R9, 0x1 ;  /* 0x0000000109097836 */ /* 0x000fe40000000000 */
[----:B------:R-:W-:-:S03]  /*0450*/  VIADD R7, R7, 0x1 ;  /* 0x0000000107077836 */ /* 0x000fc60000000000 */
[----:B------:R-:W-:Y:S01]  /*0460*/  ISETP.GE.AND P0, PT, R9, R0, PT ;  /* 0x000000000900720c */ /* 0x000fe20003f06270 */
[----:B--2---:R-:W-:-:S05]  /*0470*/  IMAD.HI R8, R2, 0x51eb851f, RZ ;  /* 0x51eb851f02087827 */ /* 0x004fca00078e02ff */
[----:B------:R-:W-:-:S04]  /*0480*/  SHF.R.U32.HI R11, RZ, 0x1f, R8 ;  /* 0x0000001fff0b7819 */ /* 0x000fc80000011608 */
[----:B------:R-:W-:-:S04]  /*0490*/  LEA.HI.SX32 R11, R8, R11, 0x1b ;  /* 0x0000000b080b7211 */ /* 0x000fc800078fdaff */
[----:B------:R-:W-:-:S05]  /*04a0*/  LEA R11, R11, UR4, 0x2 ;  /* 0x000000040b0b7c11 */ /* 0x000fca000f8e10ff */
[----:B------:R0:W-:Y:S01]  /*04b0*/  ATOMS.POPC.INC.32 RZ, [R11+URZ] ;  /* 0x000000000bff7f8c */ /* 0x0001e2000d8000ff */
[----:B------:R-:W-:Y:S05]  /*04c0*/  @!P0 BRA `(.L_x_12) ;  /* 0xfffffffc00cc8947 */ /* 0x000fea000383ffff */
.L_x_11:
[----:B------:R-:W-:Y:S05]  /*04d0*/  BSYNC.RECONVERGENT B0 ;  /* 0x0000000000007941 */ /* 0x000fea0003800200 */
.L_x_10:
[----:B------:R-:W-:Y:S01]  /*04e0*/  BAR.SYNC.DEFER_BLOCKING 0x0 ;  /* 0x0000000000007b1d */ /* 0x000fe20000010000 */
[----:B------:R-:W-:-:S13]  /*04f0*/  ISETP.NE.AND P0, PT, R10, RZ, PT ;  /* 0x000000ff0a00720c */ /* 0x000fda0003f05270 */
[----:B------:R-:W-:Y:S05]  /*0500*/  @P0 EXIT ;  /* 0x000000000000094d */ /* 0x000fea0003800000 */
[----:B------:R-:W1:Y:S01]  /*0510*/  S2UR UR5, SR_CgaCtaId ;  /* 0x00000000000579c3 */ /* 0x000e620000008800 */
[----:B------:R-:W-:-:S07]  /*0520*/  UMOV UR4, 0x400 ;  /* 0x0000040000047882 */ /* 0x000fce0000000000 */
[----:B------:R-:W2:Y:S01]  /*0530*/  LDC.64 R2, c[0x0][0x388] ;  /* 0x0000e200ff027b82 */ /* 0x000ea20000000a00 */
[----:B-1----:R-:W-:Y:S01]  /*0540*/  ULEA UR6, UR5, UR4, 0x18 ;  /* 0x0000000405067291 */ /* 0x002fe2000f8ec0ff */
[----:B------:R-:W1:Y:S08]  /*0550*/  LDCU.64 UR4, c[0x0][0x388] ;  /* 0x00007100ff0477ac */ /* 0x000e700008000a00 */
[----:B0-----:R-:W2:Y:S04]  /*0560*/  LDS.128 R8, [UR6] ;  /* 0x00000006ff087984 */ /* 0x001ea80008000c00 */
[----:B------:R-:W0:Y:S04]  /*0570*/  LDS.128 R12, [UR6+0x10] ;  /* 0x00001006ff0c7984 */ /* 0x000e280008000c00 */
[----:B------:R-:W4:Y:S01]  /*0580*/  LDS.64 R6, [UR6+0x20] ;  /* 0x00002006ff067984 */ /* 0x000f220008000a00 */
[----:B-1----:R-:W-:-:S04]  /*0590*/  UIADD3 UR4, UP0, UPT, UR4, 0x4, URZ ;  /* 0x0000000404047890 */ /* 0x002fc8000ff1e0ff */
[----:B------:R-:W-:Y:S02]  /*05a0*/  UIADD3.X UR5, UPT, UPT, URZ, UR5, URZ, UP0, !UPT ;  /* 0x00000005ff057290 */ /* 0x000fe400087fe4ff */
[----:B---3--:R-:W-:-:S04]  /*05b0*/  IMAD.U32 R4, RZ, RZ, UR4 ;  /* 0x00000004ff047e24 */ /* 0x008fc8000f8e00ff */
[----:B------:R-:W-:Y:S01]  /*05c0*/  IMAD.U32 R5, RZ, RZ, UR5 ;  /* 0x00000005ff057e24 */ /* 0x000fe2000f8e00ff */
[----:B--2---:R-:W-:Y:S04]  /*05d0*/  REDG.E.ADD.STRONG.GPU desc[UR8][R2.64], R8 ;  /* 0x000000080200798e */ /* 0x004fe8000c12e108 */
[----:B------:R-:W-:Y:S04]  /*05e0*/  REDG.E.ADD.STRONG.GPU desc[UR8][R4.64], R9 ;  /* 0x000000090400798e */ /* 0x000fe8000c12e108 */
[----:B------:R-:W-:Y:S04]  /*05f0*/  REDG.E.ADD.STRONG.GPU desc[UR8][R4.64+0x4], R10 ;  /* 0x0000040a0400798e */ /* 0x000fe8000c12e108 */
[----:B------:R-:W-:Y:S04]  /*0600*/  REDG.E.ADD.STRONG.GPU desc[UR8][R4.64+0x8], R11 ;  /* 0x0000080b0400798e */ /* 0x000fe8000c12e108 */
[----:B0-----:R-:W-:Y:S04]  /*0610*/  REDG.E.ADD.STRONG.GPU desc[UR8][R4.64+0xc], R12 ;  /* 0x00000c0c0400798e */ /* 0x001fe8000c12e108 */
[----:B------:R-:W-:Y:S04]  /*0620*/  REDG.E.ADD.STRONG.GPU desc[UR8][R4.64+0x10], R13 ;  /* 0x0000100d0400798e */ /* 0x000fe8000c12e108 */
[----:B------:R-:W-:Y:S04]  /*0630*/  REDG.E.ADD.STRONG.GPU desc[UR8][R4.64+0x14], R14 ;  /* 0x0000140e0400798e */ /* 0x000fe8000c12e108 */
[----:B------:R-:W-:Y:S04]  /*0640*/  REDG.E.ADD.STRONG.GPU desc[UR8][R4.64+0x18], R15 ;  /* 0x0000180f0400798e */ /* 0x000fe8000c12e108 */
[----:B----4-:R-:W-:Y:S04]  /*0650*/  REDG.E.ADD.STRONG.GPU desc[UR8][R4.64+0x1c], R6 ;  /* 0x00001c060400798e */ /* 0x010fe8000c12e108 */
[----:B------:R-:W-:Y:S01]  /*0660*/  REDG.E.ADD.STRONG.GPU desc[UR8][R4.64+0x20], R7 ;  /* 0x000020070400798e */ /* 0x000fe2000c12e108 */
[----:B------:R-:W-:Y:S05]  /*0670*/  EXIT ;  /* 0x000000000000794d */ /* 0x000fea0003800000 */
.L_x_13:
        /* <DEDUP_REMOVED lines=16> */
.L_x_17:


//--------------------- .text._Z7count_aPiS_S_S_  --------------------------
	.section	.text._Z7count_aPiS_S_S_,"ax",@progbits
	.align	128
        .global         _Z7count_aPiS_S_S_
        .type           _Z7count_aPiS_S_S_,@function
        .size           _Z7count_aPiS_S_S_,(.L_x_18 - _Z7count_aPiS_S_S_)
        .other          _Z7count_aPiS_S_S_,@"STO_CUDA_ENTRY STV_DEFAULT"
_Z7count_aPiS_S_S_:
.text._Z7count_aPiS_S_S_:
[----:B------:R-:W-:Y:S08]  /*0000*/  LDC R1, c[0x0][0x37c] ;  /* 0x0000df00ff017b82 */ /* 0x000ff00000000800 */
[----:B------:R-:W0:Y:S01]  /*0010*/  LDC.64 R2, c[0x0][0x390] ;  /* 0x0000e400ff027b82 */ /* 0x000e220000000a00 */
[----:B------:R-:W0:Y:S02]  /*0020*/  LDCU.64 UR4, c[0x0][0x358] ;  /* 0x00006b00ff0477ac */ /* 0x000e240008000a00 */
[----:B0-----:R-:W2:Y:S01]  /*0030*/  LDG.E R0, desc[UR4][R2.64] ;  /* 0x0000000402007981 */ /* 0x001ea2000c1e1900 */
[----:B------:R-:W0:Y:S01]  /*0040*/  S2R R9, SR_TID.X ;  /* 0x0000000000097919 */ /* 0x000e220000002100 */
[----:B--2---:R-:W-:-:S13]  /*0050*/  ISETP.GE.AND P0, PT, R0, 0x1, PT ;  /* 0x000000010000780c */ /* 0x004fda0003f06270 */
[----:B0-----:R-:W-:Y:S05]  /*0060*/  @!P0 EXIT ;  /* 0x000000000000894d */ /* 0x001fea0003800000 */
[----:B------:R-:W0:Y:S01]  /*0070*/  LDC.64 R14, c[0x0][0x398] ;  /* 0x0000e600ff0e7b82 */ /* 0x000e220000000a00 */
[----:B------:R-:W-:-:S04]  /*0080*/  IMAD R0, R0, R9, RZ ;  /* 0x0000000900007224 */ /* 0x000fc800078e02ff */
[----:B------:R-:W-:-:S03]  /*0090*/  IMAD.MOV.U32 R13, RZ, RZ, R0 ;  /* 0x000000ffff0d7224 */ /* 0x000fc600078e0000 */
[----:B------:R-:W1:Y:S08]  /*00a0*/  LDC.64 R4, c[0x0][0x380] ;  /* 0x0000e000ff047b82 */ /* 0x000e700000000a00 */
[----:B------:R-:W2:Y:S02]  /*00b0*/  LDC.64 R6, c[0x0][0x388] ;  /* 0x0000e200ff067b82 */ /* 0x000ea40000000a00 */
.L_x_14:
[----:B0-----:R-:W3:Y:S02]  /*00c0*/  LDG.E R8, desc[UR4][R14.64] ;  /* 0x000000040e087981 */ /* 0x001ee4000c1e1900 */
[----:B---3--:R-:W-:-:S13]  /*00d0*/  ISETP.GE.AND P0, PT, R13, R8, PT ;  /* 0x000000080d00720c */ /* 0x008fda0003f06270 */
[----:B------:R-:W-:Y:S05]  /*00e0*/  @P0 EXIT ;  /* 0x000000000000094d */ /* 0x000fea0003800000 */
[----:B-1----:R-:W-:-:S06]  /*00f0*/  IMAD.WIDE R8, R13, 0x4, R4 ;  /* 0x000000040d087825 */ /* 0x002fcc00078e0204 */
[----:B------:R-:W3:Y:S01]  /*0100*/  LDG.E R8, desc[UR4][R8.64] ;  /* 0x0000000408087981 */ /* 0x000ee2000c1e1900 */
[----:B------:R-:W-:Y:S02]  /*0110*/  IMAD.MOV.U32 R19, RZ, RZ, 0x1 ;  /* 0x00000001ff137424 */ /* 0x000fe400078e00ff */
[----:B---3--:R-:W-:-:S05]  /*0120*/  IMAD.HI R10, R8, 0x51eb851f, RZ ;  /* 0x51eb851f080a7827 */ /* 0x008fca00078e02ff */
[----:B------:R-:W-:-:S04]  /*0130*/  SHF.R.U32.HI R11, RZ, 0x1f, R10 ;  /* 0x0000001fff0b7819 */ /* 0x000fc8000001160a */
[----:B------:R-:W-:-:S05]  /*0140*/  LEA.HI.SX32 R11, R10, R11, 0x1b ;  /* 0x0000000b0a0b7211 */ /* 0x000fca00078fdaff */
[----:B--2---:R-:W-:-:S05]  /*0150*/  IMAD.WIDE R10, R11, 0x4, R6 ;  /* 0x000000040b0a7825 */ /* 0x004fca00078e0206 */
[----:B------:R3:W-:Y:S04]  /*0160*/  REDG.E.ADD.STRONG.GPU desc[UR4][R10.64], R19 ;  /* 0x000000130a00798e */ /* 0x0007e8000c12e104 */
[----:B------:R-:W2:Y:S01]  /*0170*/  LDG.E R17, desc[UR4][R2.64] ;  /* 0x0000000402117981 */ /* 0x000ea2000c1e1900 */
[----:B------:R-:W-:-:S04]  /*0180*/  IADD3 R13, PT, PT, R13, 0x1, RZ ;  /* 0x000000010d0d7810 */ /* 0x000fc80007ffe0ff */
[----:B------:R-:W-:-:S04]  /*0190*/  IADD3 R12, PT, PT, -R0, R13, RZ ;  /* 0x0000000d000c7210 */ /* 0x000fc80007ffe1ff */
[----:B--2---:R-:W-:-:S13]  /*01a0*/  ISETP.GE.AND P0, PT, R12, R17, PT ;  /* 0x000000110c00720c */ /* 0x004fda0003f06270 */
[----:B---3--:R-:W-:Y:S05]  /*01b0*/  @!P0 BRA `(.L_x_14) ;  /* 0xfffffffc00c08947 */ /* 0x008fea000383ffff */
[----:B------:R-:W-:Y:S05]  /*01c0*/  EXIT ;  /* 0x000000000000794d */ /* 0x000fea0003800000 */
.L_x_15:
        /* <DEDUP_REMOVED lines=11> */
.L_x_18:


//--------------------- .nv.shared.reserved.0     --------------------------
	.section	.nv.shared.reserved.0,"aw",@nobits
	.weak		__nv_reservedSMEM_offset_0_alias
	.size		__nv_reservedSMEM_offset_0_alias, 0, 64
	.other		__nv_reservedSMEM_offset_0_alias,@"STO_CUDA_RESERVED_SHARED STV_DEFAULT"
__nv_reservedSMEM_offset_0_alias:
	.zero		0
	.zero		64


//--------------------- .nv.shared._Z7count_bPiS_S_S_ --------------------------
	.section	.nv.shared._Z7count_bPiS_S_S_,"aw",@nobits
	.sectionflags	@""
	.align	4
.nv.shared._Z7count_bPiS_S_S_:
	.zero		1064


//--------------------- .nv.constant0._Z5sum_cPiS_ --------------------------
	.section	.nv.constant0._Z5sum_cPiS_,"a",@progbits
	.sectionflags	@""
	.align	4
.nv.constant0._Z5sum_cPiS_:
	.zero		912


//--------------------- .nv.constant0._Z7count_bPiS_S_S_ --------------------------
	.section	.nv.constant0._Z7count_bPiS_S_S_,"a",@progbits
	.sectionflags	@""
	.align	4
.nv.constant0._Z7count_bPiS_S_S_:
	.zero		928


//--------------------- .nv.constant0._Z7count_aPiS_S_S_ --------------------------
	.section	.nv.constant0._Z7count_aPiS_S_S_,"a",@progbits
	.sectionflags	@""
	.align	4
.nv.constant0._Z7count_aPiS_S_S_:
	.zero		928


//--------------------- SYMBOLS --------------------------

	.type		.nv.reservedSmem.offset0,@object
	.size		.nv.reservedSmem.offset0,0x4
	.type		.nv.reservedSmem.cap,@object
	.size		.nv.reservedSmem.cap,0x4
